//
// Generated by NVIDIA NVVM Compiler
//
// Compiler Build ID: CL-36424714
// Cuda compilation tools, release 13.0, V13.0.88
// Based on NVVM 20.0.0
//

.version 9.0
.target sm_100
.address_size 64

	// .globl	_Z9aggregateImEvPT_S1_m
.extern .shared .align 16 .b8 temp[];

.visible .entry _Z9aggregateImEvPT_S1_m(
	.param .u64 .ptr .align 1 _Z9aggregateImEvPT_S1_m_param_0,
	.param .u64 .ptr .align 1 _Z9aggregateImEvPT_S1_m_param_1,
	.param .u64 _Z9aggregateImEvPT_S1_m_param_2
)
{
	.reg .pred 	%p<12>;
	.reg .b32 	%r<11>;
	.reg .b64 	%rd<34>;

	ld.param.u64 	%rd17, [_Z9aggregateImEvPT_S1_m_param_0];
	ld.param.u64 	%rd15, [_Z9aggregateImEvPT_S1_m_param_1];
	ld.param.u64 	%rd31, [_Z9aggregateImEvPT_S1_m_param_2];
	cvta.to.global.u64 	%rd1, %rd17;
	mov.u32 	%r1, %ctaid.x;
	mov.u32 	%r2, %ntid.x;
	mov.u32 	%r3, %tid.x;
	mad.lo.s32 	%r4, %r1, %r2, %r3;
	cvt.u64.u32 	%rd2, %r4;
	mov.u32 	%r6, %nctaid.x;
	mul.lo.s32 	%r7, %r2, %r6;
	cvt.u64.u32 	%rd18, %r7;
	setp.gt.u64 	%p1, %rd31, %rd18;
	shr.u64 	%rd19, %rd31, 1;
	selp.b64 	%rd30, %rd18, %rd19, %p1;
	cvt.u32.u64 	%r8, %rd31;
	setp.lt.s32 	%p2, %r8, 2;
	setp.lt.u64 	%p3, %rd30, %rd2;
	or.pred  	%p4, %p2, %p3;
	@%p4 bra 	$L__BB0_8;
	shl.b64 	%rd21, %rd2, 3;
	add.s64 	%rd4, %rd1, %rd21;
$L__BB0_2:
	mov.u64 	%rd7, %rd30;
	and.b64  	%rd8, %rd31, 2147483647;
	setp.le.u64 	%p5, %rd8, %rd2;
	@%p5 bra 	$L__BB0_7;
	shl.b64 	%rd9, %rd7, 3;
	mov.b64 	%rd33, 0;
	mov.u64 	%rd32, %rd4;
$L__BB0_4:
	setp.eq.s64 	%p6, %rd33, 0;
	@%p6 bra 	$L__BB0_6;
	ld.global.u64 	%rd23, [%rd4];
	ld.global.u64 	%rd24, [%rd32];
	add.s64 	%rd25, %rd24, %rd23;
	st.global.u64 	[%rd4], %rd25;
$L__BB0_6:
	add.s64 	%rd33, %rd33, %rd7;
	add.s64 	%rd26, %rd2, %rd33;
	add.s64 	%rd32, %rd32, %rd9;
	setp.lt.u64 	%p7, %rd26, %rd8;
	@%p7 bra 	$L__BB0_4;
$L__BB0_7:
	shr.u64 	%rd30, %rd7, 1;
	bar.sync 	0;
	cvt.u32.u64 	%r9, %rd7;
	setp.gt.s32 	%p8, %r9, 1;
	setp.ge.u64 	%p9, %rd30, %rd2;
	and.pred  	%p10, %p8, %p9;
	mov.u64 	%rd31, %rd7;
	@%p10 bra 	$L__BB0_2;
$L__BB0_8:
	cvt.u32.u64 	%r10, %rd2;
	setp.ne.s32 	%p11, %r10, 0;
	@%p11 bra 	$L__BB0_10;
	ld.global.u64 	%rd28, [%rd1];
	cvta.to.global.u64 	%rd29, %rd15;
	st.global.u64 	[%rd29], %rd28;
$L__BB0_10:
	ret;

}
	// .globl	_Z16aggregate_sharedImEvPT_S1_m
.visible .entry _Z16aggregate_sharedImEvPT_S1_m(
	.param .u64 .ptr .align 1 _Z16aggregate_sharedImEvPT_S1_m_param_0,
	.param .u64 .ptr .align 1 _Z16aggregate_sharedImEvPT_S1_m_param_1,
	.param .u64 _Z16aggregate_sharedImEvPT_S1_m_param_2
)
{
	.reg .pred 	%p<14>;
	.reg .b32 	%r<24>;
	.reg .b64 	%rd<35>;

	ld.param.u64 	%rd13, [_Z16aggregate_sharedImEvPT_S1_m_param_0];
	ld.param.u64 	%rd14, [_Z16aggregate_sharedImEvPT_S1_m_param_1];
	ld.param.u64 	%rd33, [_Z16aggregate_sharedImEvPT_S1_m_param_2];
	mov.u32 	%r6, %ctaid.x;
	mov.u32 	%r7, %ntid.x;
	mov.u32 	%r8, %tid.x;
	mad.lo.s32 	%r9, %r6, %r7, %r8;
	cvt.u64.u32 	%rd1, %r9;
	mov.u32 	%r10, %nctaid.x;
	mul.lo.s32 	%r11, %r7, %r10;
	cvt.u64.u32 	%rd16, %r11;
	setp.gt.u64 	%p1, %rd33, %rd16;
	shr.u64 	%rd17, %rd33, 1;
	selp.b64 	%rd32, %rd16, %rd17, %p1;
	cvt.s64.s32 	%rd3, %rd33;
	setp.le.u64 	%p2, %rd3, %rd1;
	@%p2 bra 	$L__BB1_3;
	cvta.to.global.u64 	%rd4, %rd13;
	mov.u32 	%r14, temp;
	mov.u64 	%rd31, %rd1;
$L__BB1_2:
	shl.b64 	%rd18, %rd31, 3;
	add.s64 	%rd19, %rd4, %rd18;
	ld.global.u64 	%rd20, [%rd19];
	cvt.u32.u64 	%r12, %rd31;
	shl.b32 	%r13, %r12, 3;
	add.s32 	%r15, %r14, %r13;
	st.shared.u64 	[%r15], %rd20;
	add.s64 	%rd31, %rd31, %rd32;
	setp.lt.u64 	%p3, %rd31, %rd3;
	@%p3 bra 	$L__BB1_2;
$L__BB1_3:
	cvt.u32.u64 	%r16, %rd33;
	setp.lt.s32 	%p4, %r16, 2;
	setp.lt.u64 	%p5, %rd32, %rd1;
	or.pred  	%p6, %p4, %p5;
	@%p6 bra 	$L__BB1_11;
	cvt.u32.u64 	%r17, %rd1;
	shl.b32 	%r18, %r17, 3;
	mov.u32 	%r19, temp;
	add.s32 	%r2, %r19, %r18;
$L__BB1_5:
	mov.u64 	%rd8, %rd32;
	and.b64  	%rd9, %rd33, 2147483647;
	setp.le.u64 	%p7, %rd9, %rd1;
	@%p7 bra 	$L__BB1_10;
	cvt.u32.u64 	%r20, %rd8;
	shl.b32 	%r3, %r20, 3;
	mov.b64 	%rd34, 0;
	mov.u32 	%r23, %r2;
$L__BB1_7:
	setp.eq.s64 	%p8, %rd34, 0;
	@%p8 bra 	$L__BB1_9;
	ld.shared.u64 	%rd24, [%r2];
	ld.shared.u64 	%rd25, [%r23];
	add.s64 	%rd26, %rd25, %rd24;
	st.shared.u64 	[%r2], %rd26;
$L__BB1_9:
	add.s64 	%rd34, %rd34, %rd8;
	add.s64 	%rd27, %rd1, %rd34;
	add.s32 	%r23, %r23, %r3;
	setp.lt.u64 	%p9, %rd27, %rd9;
	@%p9 bra 	$L__BB1_7;
$L__BB1_10:
	shr.u64 	%rd32, %rd8, 1;
	bar.sync 	0;
	cvt.u32.u64 	%r21, %rd8;
	setp.gt.s32 	%p10, %r21, 1;
	setp.ge.u64 	%p11, %rd32, %rd1;
	and.pred  	%p12, %p10, %p11;
	mov.u64 	%rd33, %rd8;
	@%p12 bra 	$L__BB1_5;
$L__BB1_11:
	cvt.u32.u64 	%r22, %rd1;
	setp.ne.s32 	%p13, %r22, 0;
	@%p13 bra 	$L__BB1_13;
	ld.shared.u64 	%rd29, [temp];
	cvta.to.global.u64 	%rd30, %rd14;
	st.global.u64 	[%rd30], %rd29;
$L__BB1_13:
	ret;

}


// ===== COMPILED SASS (sm_100) =====

	.target	sm_100

	.elftype	@"ET_EXEC"


//--------------------- .note.nv.tkinfo           --------------------------
	.section	.note.nv.tkinfo,"",@"SHT_NOTE"
	.sectionflags	@"SHF_NOTE_NV_TKINFO"
	.tkinfo
        /*0018*/ 	.word	0x00000002
        /*0030*/ 	.string	""
        /*0030*/ 	.string	"ptxas"
        /*0030*/ 	.string	"Cuda compilation tools, release 13.0, V13.0.88"
        /*0030*/ 	.string	"Build cuda_13.0.r13.0/compiler.36424714_0"
        /*0030*/ 	.string	"-arch sm_100 -m 64 "



//--------------------- .note.nv.cuinfo           --------------------------
	.section	.note.nv.cuinfo,"",@"SHT_NOTE"
	.sectionflags	@"SHF_NOTE_NV_CUINFO"
        /*0018*/ 	.short	0x0002
        /*001a*/ 	.short	0x0064
        /*001c*/ 	.short	0x0082
	.zero		2


//--------------------- .nv.info                  --------------------------
	.section	.nv.info,"",@"SHT_CUDA_INFO"
	.align	4


	//----- nvinfo : EIATTR_REGCOUNT
	.align		4
        /*0000*/ 	.byte	0x04, 0x2f
        /*0002*/ 	.short	(.L_1 - .L_0)
	.align		4
.L_0:
        /*0004*/ 	.word	index@(_Z9aggregateImEvPT_S1_m)
        /*0008*/ 	.word	0x00000014


	//----- nvinfo : EIATTR_FRAME_SIZE
	.align		4
.L_1:
        /*000c*/ 	.byte	0x04, 0x11
        /*000e*/ 	.short	(.L_3 - .L_2)
	.align		4
.L_2:
        /*0010*/ 	.word	index@(_Z9aggregateImEvPT_S1_m)
        /*0014*/ 	.word	0x00000000


	//----- nvinfo : EIATTR_REGCOUNT
	.align		4
.L_3:
        /*0018*/ 	.byte	0x04, 0x2f
        /*001a*/ 	.short	(.L_5 - .L_4)
	.align		4
.L_4:
        /*001c*/ 	.word	index@(_Z16aggregate_sharedImEvPT_S1_m)
        /*0020*/ 	.word	0x00000010


	//----- nvinfo : EIATTR_FRAME_SIZE
	.align		4
.L_5:
        /*0024*/ 	.byte	0x04, 0x11
        /*0026*/ 	.short	(.L_7 - .L_6)
	.align		4
.L_6:
        /*0028*/ 	.word	index@(_Z16aggregate_sharedImEvPT_S1_m)
        /*002c*/ 	.word	0x00000000


	//----- nvinfo : EIATTR_MIN_STACK_SIZE
	.align		4
.L_7:
        /*0030*/ 	.byte	0x04, 0x12
        /*0032*/ 	.short	(.L_9 - .L_8)
	.align		4
.L_8:
        /*0034*/ 	.word	index@(_Z16aggregate_sharedImEvPT_S1_m)
        /*0038*/ 	.word	0x00000000


	//----- nvinfo : EIATTR_MIN_STACK_SIZE
	.align		4
.L_9:
        /*003c*/ 	.byte	0x04, 0x12
        /*003e*/ 	.short	(.L_11 - .L_10)
	.align		4
.L_10:
        /*0040*/ 	.word	index@(_Z9aggregateImEvPT_S1_m)
        /*0044*/ 	.word	0x00000000
.L_11:


//--------------------- .nv.compat                --------------------------
	.section	.nv.compat,"",@"SHT_CUDA_COMPAT_INFO"
	.align	4
        /*0000*/ 	.byte	0x02, 0x09, 0x00, 0x00, 0x02, 0x02, 0x01, 0x00, 0x02, 0x05, 0x05, 0x00, 0x03, 0x07, 0x01, 0x01
        /*0010*/ 	.byte	0x02, 0x03, 0x00, 0x00, 0x02, 0x06, 0x01, 0x00, 0x04, 0x0b, 0x08, 0x00, 0x09, 0x00, 0x00, 0x00
        /*0020*/ 	.byte	0x00, 0x00, 0x00, 0x00


//--------------------- .nv.info._Z16aggregate_sharedImEvPT_S1_m --------------------------
	.section	.nv.info._Z16aggregate_sharedImEvPT_S1_m,"",@"SHT_CUDA_INFO"
	.sectionflags	@""
	.align	4


	//----- nvinfo : EIATTR_CUDA_API_VERSION
	.align		4
        /*0000*/ 	.byte	0x04, 0x37
        /*0002*/ 	.short	(.L_13 - .L_12)
.L_12:
        /*0004*/ 	.word	0x00000082


	//----- nvinfo : EIATTR_KPARAM_INFO
	.align		4
.L_13:
        /*0008*/ 	.byte	0x04, 0x17
        /*000a*/ 	.short	(.L_15 - .L_14)
.L_14:
        /*000c*/ 	.word	0x00000000
        /*0010*/ 	.short	0x0002
        /*0012*/ 	.short	0x0010
        /*0014*/ 	.byte	0x00, 0xf0, 0x21, 0x00


	//----- nvinfo : EIATTR_KPARAM_INFO
	.align		4
.L_15:
        /*0018*/ 	.byte	0x04, 0x17
        /*001a*/ 	.short	(.L_17 - .L_16)
.L_16:
        /*001c*/ 	.word	0x00000000
        /*0020*/ 	.short	0x0001
        /*0022*/ 	.short	0x0008
        /*0024*/ 	.byte	0x00, 0xf5, 0x21, 0x00


	//----- nvinfo : EIATTR_KPARAM_INFO
	.align		4
.L_17:
        /*0028*/ 	.byte	0x04, 0x17
        /*002a*/ 	.short	(.L_19 - .L_18)
.L_18:
        /*002c*/ 	.word	0x00000000
        /*0030*/ 	.short	0x0000
        /*0032*/ 	.short	0x0000
        /*0034*/ 	.byte	0x00, 0xf5, 0x21, 0x00


	//----- nvinfo : EIATTR_SPARSE_MMA_MASK
	.align		4
.L_19:
        /*0038*/ 	.byte	0x03, 0x50
        /*003a*/ 	.short	0x0000


	//----- nvinfo : EIATTR_MAXREG_COUNT
	.align		4
        /*003c*/ 	.byte	0x03, 0x1b
        /*003e*/ 	.short	0x00ff


	//----- nvinfo : EIATTR_NUM_BARRIERS
	.align		4
        /*0040*/ 	.byte	0x02, 0x4c
        /*0042*/ 	.byte	0x01
	.zero		1


	//----- nvinfo : EIATTR_MERCURY_ISA_VERSION
	.align		4
        /*0044*/ 	.byte	0x03, 0x5f
        /*0046*/ 	.short	0x0101


	//----- nvinfo : EIATTR_VRC_CTA_INIT_COUNT
	.align		4
        /*0048*/ 	.byte	0x02, 0x4a
	.zero		1
	.zero		1


	//----- nvinfo : EIATTR_EXIT_INSTR_OFFSETS
	.align		4
        /*004c*/ 	.byte	0x04, 0x1c
        /*004e*/ 	.short	(.L_21 - .L_20)


	//   ....[0]....
.L_20:
        /*0050*/ 	.word	0x000004d0


	//   ....[1]....
        /*0054*/ 	.word	0x00000540


	//----- nvinfo : EIATTR_CRS_STACK_SIZE
	.align		4
.L_21:
        /*0058*/ 	.byte	0x04, 0x1e
        /*005a*/ 	.short	(.L_23 - .L_22)
.L_22:
        /*005c*/ 	.word	0x00000000


	//----- nvinfo : EIATTR_CBANK_PARAM_SIZE
	.align		4
.L_23:
        /*0060*/ 	.byte	0x03, 0x19
        /*0062*/ 	.short	0x0018


	//----- nvinfo : EIATTR_PARAM_CBANK
	.align		4
        /*0064*/ 	.byte	0x04, 0x0a
        /*0066*/ 	.short	(.L_25 - .L_24)
	.align		4
.L_24:
        /*0068*/ 	.word	index@(.nv.constant0._Z16aggregate_sharedImEvPT_S1_m)
        /*006c*/ 	.short	0x0380
        /*006e*/ 	.short	0x0018


	//----- nvinfo : EIATTR_SW_WAR
	.align		4
.L_25:
        /*0070*/ 	.byte	0x04, 0x36
        /*0072*/ 	.short	(.L_27 - .L_26)
.L_26:
        /*0074*/ 	.word	0x00000008
.L_27:


//--------------------- .nv.info._Z9aggregateImEvPT_S1_m --------------------------
	.section	.nv.info._Z9aggregateImEvPT_S1_m,"",@"SHT_CUDA_INFO"
	.sectionflags	@""
	.align	4


	//----- nvinfo : EIATTR_CUDA_API_VERSION
	.align		4
        /*0000*/ 	.byte	0x04, 0x37
        /*0002*/ 	.short	(.L_29 - .L_28)
.L_28:
        /*0004*/ 	.word	0x00000082


	//----- nvinfo : EIATTR_KPARAM_INFO
	.align		4
.L_29:
        /*0008*/ 	.byte	0x04, 0x17
        /*000a*/ 	.short	(.L_31 - .L_30)
.L_30:
        /*000c*/ 	.word	0x00000000
        /*0010*/ 	.short	0x0002
        /*0012*/ 	.short	0x0010
        /*0014*/ 	.byte	0x00, 0xf0, 0x21, 0x00


	//----- nvinfo : EIATTR_KPARAM_INFO
	.align		4
.L_31:
        /*0018*/ 	.byte	0x04, 0x17
        /*001a*/ 	.short	(.L_33 - .L_32)
.L_32:
        /*001c*/ 	.word	0x00000000
        /*0020*/ 	.short	0x0001
        /*0022*/ 	.short	0x0008
        /*0024*/ 	.byte	0x00, 0xf5, 0x21, 0x00


	//----- nvinfo : EIATTR_KPARAM_INFO
	.align		4
.L_33:
        /*0028*/ 	.byte	0x04, 0x17
        /*002a*/ 	.short	(.L_35 - .L_34)
.L_34:
        /*002c*/ 	.word	0x00000000
        /*0030*/ 	.short	0x0000
        /*0032*/ 	.short	0x0000
        /*0034*/ 	.byte	0x00, 0xf5, 0x21, 0x00


	//----- nvinfo : EIATTR_SPARSE_MMA_MASK
	.align		4
.L_35:
        /*0038*/ 	.byte	0x03, 0x50
        /*003a*/ 	.short	0x0000


	//----- nvinfo : EIATTR_MAXREG_COUNT
	.align		4
        /*003c*/ 	.byte	0x03, 0x1b
        /*003e*/ 	.short	0x00ff


	//----- nvinfo : EIATTR_NUM_BARRIERS
	.align		4
        /*0040*/ 	.byte	0x02, 0x4c
        /*0042*/ 	.byte	0x01
	.zero		1


	//----- nvinfo : EIATTR_MERCURY_ISA_VERSION
	.align		4
        /*0044*/ 	.byte	0x03, 0x5f
        /*0046*/ 	.short	0x0101


	//----- nvinfo : EIATTR_VRC_CTA_INIT_COUNT
	.align		4
        /*0048*/ 	.byte	0x02, 0x4a
	.zero		1
	.zero		1


	//----- nvinfo : EIATTR_EXIT_INSTR_OFFSETS
	.align		4
        /*004c*/ 	.byte	0x04, 0x1c
        /*004e*/ 	.short	(.L_37 - .L_36)


	//   ....[0]....
.L_36:
        /*0050*/ 	.word	0x000003e0


	//   ....[1]....
        /*0054*/ 	.word	0x00000430


	//----- nvinfo : EIATTR_CRS_STACK_SIZE
	.align		4
.L_37:
        /*0058*/ 	.byte	0x04, 0x1e
        /*005a*/ 	.short	(.L_39 - .L_38)
.L_38:
        /*005c*/ 	.word	0x00000000


	//----- nvinfo : EIATTR_CBANK_PARAM_SIZE
	.align		4
.L_39:
        /*0060*/ 	.byte	0x03, 0x19
        /*0062*/ 	.short	0x0018


	//----- nvinfo : EIATTR_PARAM_CBANK
	.align		4
        /*0064*/ 	.byte	0x04, 0x0a
        /*0066*/ 	.short	(.L_41 - .L_40)
	.align		4
.L_40:
        /*0068*/ 	.word	index@(.nv.constant0._Z9aggregateImEvPT_S1_m)
        /*006c*/ 	.short	0x0380
        /*006e*/ 	.short	0x0018


	//----- nvinfo : EIATTR_SW_WAR
	.align		4
.L_41:
        /*0070*/ 	.byte	0x04, 0x36
        /*0072*/ 	.short	(.L_43 - .L_42)
.L_42:
        /*0074*/ 	.word	0x00000008
.L_43:


//--------------------- .nv.callgraph             --------------------------
	.section	.nv.callgraph,"",@"SHT_CUDA_CALLGRAPH"
	.align	4
	.sectionentsize	8
	.align		4
        /*0000*/ 	.word	0x00000000
	.align		4
        /*0004*/ 	.word	0xffffffff
	.align		4
        /*0008*/ 	.word	0x00000000
	.align		4
        /*000c*/ 	.word	0xfffffffe
	.align		4
        /*0010*/ 	.word	0x00000000
	.align		4
        /*0014*/ 	.word	0xfffffffd
	.align		4
        /*0018*/ 	.word	0x00000000
	.align		4
        /*001c*/ 	.word	0xfffffffc


//--------------------- .text._Z16aggregate_sharedImEvPT_S1_m --------------------------
	.section	.text._Z16aggregate_sharedImEvPT_S1_m,"ax",@progbits
	.align	128
        .global         _Z16aggregate_sharedImEvPT_S1_m
        .type           _Z16aggregate_sharedImEvPT_S1_m,@function
        .size           _Z16aggregate_sharedImEvPT_S1_m,(.L_x_13 - _Z16aggregate_sharedImEvPT_S1_m)
        .other          _Z16aggregate_sharedImEvPT_S1_m,@"STO_CUDA_ENTRY STV_DEFAULT"
_Z16aggregate_sharedImEvPT_S1_m:
.text._Z16aggregate_sharedImEvPT_S1_m:
[----:B------:R-:W-:Y:S08]  /*0000*/  LDC R1, c[0x0][0x37c] ;  /* 0x0000df00ff017b82 */ /* 0x000ff00000000800 */
[----:B------:R-:W0:Y:S01]  /*0010*/  LDC R0, c[0x0][0x360] ;  /* 0x0000d800ff007b82 */ /* 0x000e220000000800 */
[----:B------:R-:W0:Y:S01]  /*0020*/  LDCU UR5, c[0x0][0x370] ;  /* 0x00006e00ff0577ac */ /* 0x000e220008000800 */
[----:B------:R-:W1:Y:S01]  /*0030*/  S2R R7, SR_TID.X ;  /* 0x0000000000077919 */ /* 0x000e620000002100 */
[----:B------:R-:W-:Y:S01]  /*0040*/  BSSY.RECONVERGENT B0, `(.L_x_0) ;  /* 0x0000024000007945 */ /* 0x000fe20003800200 */
[----:B------:R-:W2:Y:S04]  /*0050*/  LDCU UR8, c[0x0][0x390] ;  /* 0x00007200ff0877ac */ /* 0x000ea80008000800 */
[----:B------:R-:W3:Y:S01]  /*0060*/  LDC.64 R4, c[0x0][0x390] ;  /* 0x0000e400ff047b82 */ /* 0x000ee20000000a00 */
[----:B------:R-:W4:Y:S07]  /*0070*/  LDCU.64 UR6, c[0x0][0x358] ;  /* 0x00006b00ff0677ac */ /* 0x000f2e0008000a00 */
[----:B------:R-:W1:Y:S01]  /*0080*/  S2UR UR4, SR_CTAID.X ;  /* 0x00000000000479c3 */ /* 0x000e620000002500 */
[----:B--2---:R-:W-:-:S02]  /*0090*/  IMAD.U32 R12, RZ, RZ, UR8 ;  /* 0x00000008ff0c7e24 */ /* 0x004fc4000f8e00ff */
[----:B0-----:R-:W-:-:S05]  /*00a0*/  IMAD R3, R0, UR5, RZ ;  /* 0x0000000500037c24 */ /* 0x001fca000f8e02ff */
[----:B---3--:R-:W-:Y:S02]  /*00b0*/  ISETP.GE.U32.AND P0, PT, R3, R4, PT ;  /* 0x000000040300720c */ /* 0x008fe40003f06070 */
[----:B------:R-:W-:Y:S02]  /*00c0*/  SHF.R.U32.HI R2, RZ, 0x1, R5 ;  /* 0x00000001ff027819 */ /* 0x000fe40000011605 */
[----:B------:R-:W-:Y:S02]  /*00d0*/  ISETP.GE.U32.AND.EX P0, PT, RZ, R5, PT, P0 ;  /* 0x00000005ff00720c */ /* 0x000fe40003f06100 */
[----:B------:R-:W-:Y:S01]  /*00e0*/  SHF.R.S32.HI R8, RZ, 0x1f, R4 ;  /* 0x0000001fff087819 */ /* 0x000fe20000011404 */
[----:B-1----:R-:W-:Y:S01]  /*00f0*/  IMAD R0, R0, UR4, R7 ;  /* 0x0000000400007c24 */ /* 0x002fe2000f8e0207 */
[----:B------:R-:W-:Y:S01]  /*0100*/  SEL R2, R2, RZ, P0 ;  /* 0x000000ff02027207 */ /* 0x000fe20000000000 */
[----:B------:R-:W0:Y:S08]  /*0110*/  LDCU.64 UR4, c[0x0][0x380] ;  /* 0x00007000ff0477ac */ /* 0x000e300008000a00 */
[----:B------:R-:W-:-:S02]  /*0120*/  @P0 SHF.R.U64 R3, R4, 0x1, R5 ;  /* 0x0000000104030819 */ /* 0x000fc40000001205 */
[-C--:B------:R-:W-:Y:S02]  /*0130*/  ISETP.GT.U32.AND P0, PT, R4, R0.reuse, PT ;  /* 0x000000000400720c */ /* 0x080fe40003f04070 */
[----:B------:R-:W-:Y:S02]  /*0140*/  ISETP.GE.U32.AND P1, PT, R3, R0, PT ;  /* 0x000000000300720c */ /* 0x000fe40003f26070 */
[----:B------:R-:W-:Y:S02]  /*0150*/  ISETP.GT.U32.AND.EX P0, PT, R8, RZ, PT, P0 ;  /* 0x000000ff0800720c */ /* 0x000fe40003f04100 */
[----:B------:R-:W-:-:S04]  /*0160*/  ISETP.GE.U32.AND.EX P1, PT, R2, RZ, PT, P1 ;  /* 0x000000ff0200720c */ /* 0x000fc80003f26110 */
[----:B------:R-:W-:-:S07]  /*0170*/  ISETP.LT.OR P1, PT, R4, 0x2, !P1 ;  /* 0x000000020400780c */ /* 0x000fce0004f21670 */
[----:B0---4-:R-:W-:Y:S06]  /*0180*/  @!P0 BRA `(.L_x_1) ;  /* 0x00000000003c8947 */ /* 0x011fec0003800000 */
[----:B------:R-:W0:Y:S01]  /*0190*/  S2R R6, SR_CgaCtaId ;  /* 0x0000000000067919 */ /* 0x000e220000008800 */
[----:B------:R-:W-:Y:S01]  /*01a0*/  MOV R5, 0x400 ;  /* 0x0000040000057802 */ /* 0x000fe20000000f00 */
[----:B------:R-:W-:Y:S02]  /*01b0*/  IMAD.MOV.U32 R10, RZ, RZ, R0 ;  /* 0x000000ffff0a7224 */ /* 0x000fe400078e0000 */
[----:B------:R-:W-:Y:S01]  /*01c0*/  IMAD.MOV.U32 R11, RZ, RZ, RZ ;  /* 0x000000ffff0b7224 */ /* 0x000fe200078e00ff */
[----:B0-----:R-:W-:-:S07]  /*01d0*/  LEA R5, R6, R5, 0x18 ;  /* 0x0000000506057211 */ /* 0x001fce00078ec0ff */
.L_x_2:
[----:B0-----:R-:W-:-:S04]  /*01e0*/  LEA R6, P0, R10, UR4, 0x3 ;  /* 0x000000040a067c11 */ /* 0x001fc8000f8018ff */
[----:B------:R-:W-:-:S06]  /*01f0*/  LEA.HI.X R7, R10, UR5, R11, 0x3, P0 ;  /* 0x000000050a077c11 */ /* 0x000fcc00080f1c0b */
[----:B------:R-:W2:Y:S01]  /*0200*/  LDG.E.64 R6, desc[UR6][R6.64] ;  /* 0x0000000606067981 */ /* 0x000ea2000c1e1b00 */
[C---:B------:R-:W-:Y:S01]  /*0210*/  IMAD R9, R10.reuse, 0x8, R5 ;  /* 0x000000080a097824 */ /* 0x040fe200078e0205 */
[----:B------:R-:W-:-:S05]  /*0220*/  IADD3 R10, P0, PT, R10, R3, RZ ;  /* 0x000000030a0a7210 */ /* 0x000fca0007f1e0ff */
[----:B------:R-:W-:Y:S01]  /*0230*/  IMAD.X R11, R11, 0x1, R2, P0 ;  /* 0x000000010b0b7824 */ /* 0x000fe200000e0602 */
[----:B------:R-:W-:-:S04]  /*0240*/  ISETP.GE.U32.AND P0, PT, R10, R4, PT ;  /* 0x000000040a00720c */ /* 0x000fc80003f06070 */
[----:B------:R-:W-:Y:S01]  /*0250*/  ISETP.GE.U32.AND.EX P0, PT, R11, R8, PT, P0 ;  /* 0x000000080b00720c */ /* 0x000fe20003f06100 */
[----:B--2---:R0:W-:-:S12]  /*0260*/  STS.64 [R9], R6 ;  /* 0x0000000609007388 */ /* 0x0041d80000000a00 */
[----:B------:R-:W-:Y:S05]  /*0270*/  @!P0 BRA `(.L_x_2) ;  /* 0xfffffffc00d88947 */ /* 0x000fea000383ffff */
.L_x_1:
[----:B------:R-:W-:Y:S05]  /*0280*/  BSYNC.RECONVERGENT B0 ;  /* 0x0000000000007941 */ /* 0x000fea0003800200 */
.L_x_0:
[----:B------:R-:W-:Y:S05]  /*0290*/  @P1 BRA `(.L_x_3) ;  /* 0x0000000000881947 */ /* 0x000fea0003800000 */
[----:B------:R-:W1:Y:S01]  /*02a0*/  S2UR UR5, SR_CgaCtaId ;  /* 0x00000000000579c3 */ /* 0x000e620000008800 */
[----:B------:R-:W-:Y:S02]  /*02b0*/  UMOV UR4, 0x400 ;  /* 0x0000040000047882 */ /* 0x000fe40000000000 */
[----:B-1----:R-:W-:-:S06]  /*02c0*/  ULEA UR4, UR5, UR4, 0x18 ;  /* 0x0000000405047291 */ /* 0x002fcc000f8ec0ff */
[----:B0-----:R-:W-:-:S07]  /*02d0*/  LEA R9, R0, UR4, 0x3 ;  /* 0x0000000400097c11 */ /* 0x001fce000f8e18ff */
.L_x_6:
[----:B------:R-:W-:-:S04]  /*02e0*/  LOP3.LUT R13, R12, 0x7fffffff, RZ, 0xc0, !PT ;  /* 0x7fffffff0c0d7812 */ /* 0x000fc800078ec0ff */
[----:B------:R-:W-:-:S04]  /*02f0*/  ISETP.GT.U32.AND P0, PT, R13, R0, PT ;  /* 0x000000000d00720c */ /* 0x000fc80003f04070 */
[----:B------:R-:W-:-:S13]  /*0300*/  ISETP.GT.U32.AND.EX P0, PT, RZ, RZ, PT, P0 ;  /* 0x000000ffff00720c */ /* 0x000fda0003f04100 */
[----:B------:R-:W-:Y:S05]  /*0310*/  @!P0 BRA `(.L_x_4) ;  /* 0x0000000000448947 */ /* 0x000fea0003800000 */
[----:B------:R-:W-:Y:S01]  /*0320*/  CS2R R10, SRZ ;  /* 0x00000000000a7805 */ /* 0x000fe2000001ff00 */
[----:B------:R-:W-:-:S07]  /*0330*/  IMAD.MOV.U32 R8, RZ, RZ, R9 ;  /* 0x000000ffff087224 */ /* 0x000fce00078e0009 */
.L_x_5:
[----:B------:R-:W-:-:S04]  /*0340*/  ISETP.NE.U32.AND P0, PT, R10, RZ, PT ;  /* 0x000000ff0a00720c */ /* 0x000fc80003f05070 */
[----:B------:R-:W-:-:S13]  /*0350*/  ISETP.NE.AND.EX P0, PT, R11, RZ, PT, P0 ;  /* 0x000000ff0b00720c */ /* 0x000fda0003f05300 */
[----:B------:R0:W-:Y:S04]  /*0360*/  @P0 LDS.64 R6, [R8] ;  /* 0x0000000008060984 */ /* 0x0001e80000000a00 */
[----:B------:R-:W1:Y:S01]  /*0370*/  @P0 LDS.64 R4, [R9] ;  /* 0x0000000009040984 */ /* 0x000e620000000a00 */
[----:B0-----:R-:W-:Y:S01]  /*0380*/  IMAD R8, R3, 0x8, R8 ;  /* 0x0000000803087824 */ /* 0x001fe200078e0208 */
[----:B-1----:R-:W-:-:S05]  /*0390*/  @P0 IADD3 R4, P1, PT, R4, R6, RZ ;  /* 0x0000000604040210 */ /* 0x002fca0007f3e0ff */
[----:B------:R-:W-:Y:S01]  /*03a0*/  @P0 IMAD.X R5, R5, 0x1, R7, P1 ;  /* 0x0000000105050824 */ /* 0x000fe200008e0607 */
[----:B------:R-:W-:-:S04]  /*03b0*/  IADD3 R10, P1, PT, R3, R10, RZ ;  /* 0x0000000a030a7210 */ /* 0x000fc80007f3e0ff */
[----:B------:R0:W-:Y:S01]  /*03c0*/  @P0 STS.64 [R9], R4 ;  /* 0x0000000409000388 */ /* 0x0001e20000000a00 */
[----:B------:R-:W-:Y:S01]  /*03d0*/  IADD3 R6, P0, PT, R0, R10, RZ ;  /* 0x0000000a00067210 */ /* 0x000fe20007f1e0ff */
[----:B------:R-:W-:-:S03]  /*03e0*/  IMAD.X R11, R2, 0x1, R11, P1 ;  /* 0x00000001020b7824 */ /* 0x000fc600008e060b */
[----:B------:R-:W-:Y:S01]  /*03f0*/  ISETP.GE.U32.AND P1, PT, R6, R13, PT ;  /* 0x0000000d0600720c */ /* 0x000fe20003f26070 */
[----:B------:R-:W-:-:S05]  /*0400*/  IMAD.X R6, RZ, RZ, R11, P0 ;  /* 0x000000ffff067224 */ /* 0x000fca00000e060b */
[----:B------:R-:W-:-:S13]  /*0410*/  ISETP.GE.U32.AND.EX P0, PT, R6, RZ, PT, P1 ;  /* 0x000000ff0600720c */ /* 0x000fda0003f06110 */
[----:B0-----:R-:W-:Y:S05]  /*0420*/  @!P0 BRA `(.L_x_5) ;  /* 0xfffffffc00c48947 */ /* 0x001fea000383ffff */
.L_x_4:
[----:B------:R-:W-:Y:S01]  /*0430*/  IMAD.MOV.U32 R12, RZ, RZ, R3 ;  /* 0x000000ffff0c7224 */ /* 0x000fe200078e0003 */
[--C-:B------:R-:W-:Y:S01]  /*0440*/  SHF.R.U64 R3, R3, 0x1, R2.reuse ;  /* 0x0000000103037819 */ /* 0x100fe20000001202 */
[----:B------:R-:W-:Y:S05]  /*0450*/  WARPSYNC.ALL ;  /* 0x0000000000007948 */ /* 0x000fea0003800000 */
[----:B------:R-:W-:Y:S01]  /*0460*/  SHF.R.U32.HI R2, RZ, 0x1, R2 ;  /* 0x00000001ff027819 */ /* 0x000fe20000011602 */
[----:B------:R-:W-:Y:S01]  /*0470*/  BAR.SYNC.DEFER_BLOCKING 0x0 ;  /* 0x0000000000007b1d */ /* 0x000fe20000010000 */
[----:B------:R-:W-:Y:S02]  /*0480*/  ISETP.GE.U32.AND P0, PT, R3, R0, PT ;  /* 0x000000000300720c */ /* 0x000fe40003f06070 */
[----:B------:R-:W-:-:S02]  /*0490*/  ISETP.GT.AND P1, PT, R12, 0x1, PT ;  /* 0x000000010c00780c */ /* 0x000fc40003f24270 */
[----:B------:R-:W-:-:S13]  /*04a0*/  ISETP.GE.U32.AND.EX P0, PT, R2, RZ, PT, P0 ;  /* 0x000000ff0200720c */ /* 0x000fda0003f06100 */
[----:B------:R-:W-:Y:S05]  /*04b0*/  @P0 BRA P1, `(.L_x_6) ;  /* 0xfffffffc00880947 */ /* 0x000fea000083ffff */
.L_x_3:
[----:B------:R-:W-:-:S13]  /*04c0*/  ISETP.NE.AND P0, PT, R0, RZ, PT ;  /* 0x000000ff0000720c */ /* 0x000fda0003f05270 */
[----:B------:R-:W-:Y:S05]  /*04d0*/  @P0 EXIT ;  /* 0x000000000000094d */ /* 0x000fea0003800000 */
[----:B------:R-:W1:Y:S01]  /*04e0*/  S2UR UR5, SR_CgaCtaId ;  /* 0x00000000000579c3 */ /* 0x000e620000008800 */
[----:B------:R-:W-:-:S07]  /*04f0*/  UMOV UR4, 0x400 ;  /* 0x0000040000047882 */ /* 0x000fce0000000000 */
[----:B------:R-:W2:Y:S01]  /*0500*/  LDC.64 R4, c[0x0][0x388] ;  /* 0x0000e200ff047b82 */ /* 0x000ea20000000a00 */
[----:B-1----:R-:W-:-:S09]  /*0510*/  ULEA UR4, UR5, UR4, 0x18 ;  /* 0x0000000405047291 */ /* 0x002fd2000f8ec0ff */
[----:B------:R-:W2:Y:S04]  /*0520*/  LDS.64 R2, [UR4] ;  /* 0x00000004ff027984 */ /* 0x000ea80008000a00 */
[----:B--2---:R-:W-:Y:S01]  /*0530*/  STG.E.64 desc[UR6][R4.64], R2 ;  /* 0x0000000204007986 */ /* 0x004fe2000c101b06 */
[----:B------:R-:W-:Y:S05]  /*0540*/  EXIT ;  /* 0x000000000000794d */ /* 0x000fea0003800000 */
.L_x_7:
[----:B------:R-:W-:-:S00]  /*0550*/  BRA `(.L_x_7) ;  /* 0xfffffffc00fc7947 */ /* 0x000fc0000383ffff */
[----:B------:R-:W-:-:S00]  /*0560*/  NOP ;  /* 0x0000000000007918 */ /* 0x000fc00000000000 */
        /* <DEDUP_REMOVED lines=9> */
.L_x_13:


//--------------------- .text._Z9aggregateImEvPT_S1_m --------------------------
	.section	.text._Z9aggregateImEvPT_S1_m,"ax",@progbits
	.align	128
        .global         _Z9aggregateImEvPT_S1_m
        .type           _Z9aggregateImEvPT_S1_m,@function
        .size           _Z9aggregateImEvPT_S1_m,(.L_x_14 - _Z9aggregateImEvPT_S1_m)
        .other          _Z9aggregateImEvPT_S1_m,@"STO_CUDA_ENTRY STV_DEFAULT"
_Z9aggregateImEvPT_S1_m:
.text._Z9aggregateImEvPT_S1_m:
[----:B------:R-:W-:Y:S08]  /*0000*/  LDC R1, c[0x0][0x37c] ;  /* 0x0000df00ff017b82 */ /* 0x000ff00000000800 */
[----:B------:R-:W0:Y:S01]  /*0010*/  LDC R0, c[0x0][0x360] ;  /* 0x0000d800ff007b82 */ /* 0x000e220000000800 */
[----:B------:R-:W0:Y:S01]  /*0020*/  LDCU UR5, c[0x0][0x370] ;  /* 0x00006e00ff0577ac */ /* 0x000e220008000800 */
[----:B------:R-:W1:Y:S06]  /*0030*/  S2R R5, SR_TID.X ;  /* 0x0000000000057919 */ /* 0x000e6c0000002100 */
[----:B------:R-:W2:Y:S08]  /*0040*/  LDC.64 R6, c[0x0][0x390] ;  /* 0x0000e400ff067b82 */ /* 0x000eb00000000a00 */
[----:B------:R-:W1:Y:S01]  /*0050*/  S2UR UR4, SR_CTAID.X ;  /* 0x00000000000479c3 */ /* 0x000e620000002500 */
[----:B0-----:R-:W-:-:S05]  /*0060*/  IMAD R3, R0, UR5, RZ ;  /* 0x0000000500037c24 */ /* 0x001fca000f8e02ff */
[----:B--2---:R-:W-:Y:S02]  /*0070*/  ISETP.GE.U32.AND P0, PT, R3, R6, PT ;  /* 0x000000060300720c */ /* 0x004fe40003f06070 */
[----:B------:R-:W-:Y:S02]  /*0080*/  SHF.R.U32.HI R14, RZ, 0x1, R7 ;  /* 0x00000001ff0e7819 */ /* 0x000fe40000011607 */
[----:B------:R-:W-:Y:S01]  /*0090*/  ISETP.GE.U32.AND.EX P0, PT, RZ, R7, PT, P0 ;  /* 0x00000007ff00720c */ /* 0x000fe20003f06100 */
[----:B-1----:R-:W-:-:S03]  /*00a0*/  IMAD R0, R0, UR4, R5 ;  /* 0x0000000400007c24 */ /* 0x002fc6000f8e0205 */
[----:B------:R-:W-:Y:S01]  /*00b0*/  SEL R14, R14, RZ, P0 ;  /* 0x000000ff0e0e7207 */ /* 0x000fe20000000000 */
[----:B------:R-:W0:Y:S08]  /*00c0*/  LDCU.64 UR4, c[0x0][0x358] ;  /* 0x00006b00ff0477ac */ /* 0x000e300008000a00 */
[----:B------:R-:W-:-:S04]  /*00d0*/  @P0 SHF.R.U64 R3, R6, 0x1, R7 ;  /* 0x0000000106030819 */ /* 0x000fc80000001207 */
[----:B------:R-:W-:-:S04]  /*00e0*/  ISETP.GE.U32.AND P0, PT, R3, R0, PT ;  /* 0x000000000300720c */ /* 0x000fc80003f06070 */
[----:B------:R-:W-:-:S04]  /*00f0*/  ISETP.GE.U32.AND.EX P0, PT, R14, RZ, PT, P0 ;  /* 0x000000ff0e00720c */ /* 0x000fc80003f06100 */
[----:B------:R-:W-:-:S13]  /*0100*/  ISETP.LT.OR P0, PT, R6, 0x2, !P0 ;  /* 0x000000020600780c */ /* 0x000fda0004701670 */
[----:B0-----:R-:W-:Y:S05]  /*0110*/  @P0 BRA `(.L_x_8) ;  /* 0x0000000000ac0947 */ /* 0x001fea0003800000 */
[----:B------:R-:W0:Y:S01]  /*0120*/  LDCU.64 UR6, c[0x0][0x380] ;  /* 0x00007000ff0677ac */ /* 0x000e220008000a00 */
[----:B------:R-:W-:Y:S01]  /*0130*/  IMAD.MOV.U32 R13, RZ, RZ, R3 ;  /* 0x000000ffff0d7224 */ /* 0x000fe200078e0003 */
[----:B------:R-:W1:Y:S01]  /*0140*/  LDCU UR8, c[0x0][0x390] ;  /* 0x00007200ff0877ac */ /* 0x000e620008000800 */
[----:B0-----:R-:W-:-:S04]  /*0150*/  LEA R2, P0, R0, UR6, 0x3 ;  /* 0x0000000600027c11 */ /* 0x001fc8000f8018ff */
[----:B------:R-:W-:Y:S01]  /*0160*/  LEA.HI.X R3, R0, UR7, RZ, 0x3, P0 ;  /* 0x0000000700037c11 */ /* 0x000fe200080f1cff */
[----:B-1----:R-:W-:-:S08]  /*0170*/  IMAD.U32 R4, RZ, RZ, UR8 ;  /* 0x00000008ff047e24 */ /* 0x002fd0000f8e00ff */
.L_x_11:
[----:B------:R-:W-:-:S04]  /*0180*/  LOP3.LUT R15, R4, 0x7fffffff, RZ, 0xc0, !PT ;  /* 0x7fffffff040f7812 */ /* 0x000fc800078ec0ff */
[----:B------:R-:W-:-:S04]  /*0190*/  ISETP.GT.U32.AND P0, PT, R15, R0, PT ;  /* 0x000000000f00720c */ /* 0x000fc80003f04070 */
[----:B------:R-:W-:-:S13]  /*01a0*/  ISETP.GT.U32.AND.EX P0, PT, RZ, RZ, PT, P0 ;  /* 0x000000ffff00720c */ /* 0x000fda0003f04100 */
[----:B------:R-:W-:Y:S05]  /*01b0*/  @!P0 BRA `(.L_x_9) ;  /* 0x0000000000608947 */ /* 0x000fea0003800000 */
[C---:B------:R-:W-:Y:S01]  /*01c0*/  SHF.L.U64.HI R17, R13.reuse, 0x3, R14 ;  /* 0x000000030d117819 */ /* 0x040fe2000001020e */
[----:B------:R-:W-:Y:S02]  /*01d0*/  IMAD.SHL.U32 R16, R13, 0x8, RZ ;  /* 0x000000080d107824 */ /* 0x000fe400078e00ff */
[----:B------:R-:W-:Y:S02]  /*01e0*/  IMAD.MOV.U32 R11, RZ, RZ, RZ ;  /* 0x000000ffff0b7224 */ /* 0x000fe400078e00ff */
[----:B------:R-:W-:Y:S02]  /*01f0*/  IMAD.MOV.U32 R12, RZ, RZ, RZ ;  /* 0x000000ffff0c7224 */ /* 0x000fe400078e00ff */
[----:B------:R-:W-:Y:S02]  /*0200*/  IMAD.MOV.U32 R9, RZ, RZ, R2 ;  /* 0x000000ffff097224 */ /* 0x000fe400078e0002 */
[----:B------:R-:W-:-:S07]  /*0210*/  IMAD.MOV.U32 R10, RZ, RZ, R3 ;  /* 0x000000ffff0a7224 */ /* 0x000fce00078e0003 */
.L_x_10:
[----:B------:R-:W-:-:S04]  /*0220*/  ISETP.NE.U32.AND P1, PT, R11, RZ, PT ;  /* 0x000000ff0b00720c */ /* 0x000fc80003f25070 */
[----:B------:R-:W-:-:S13]  /*0230*/  ISETP.NE.AND.EX P1, PT, R12, RZ, PT, P1 ;  /* 0x000000ff0c00720c */ /* 0x000fda0003f25310 */
[----:B------:R-:W-:Y:S01]  /*0240*/  @P1 IMAD.MOV.U32 R6, RZ, RZ, R9 ;  /* 0x000000ffff061224 */ /* 0x000fe200078e0009 */
[----:B------:R-:W2:Y:S01]  /*0250*/  @P1 LDG.E.64 R4, desc[UR4][R2.64] ;  /* 0x0000000402041981 */ /* 0x000ea2000c1e1b00 */
[----:B------:R-:W-:-:S06]  /*0260*/  @P1 IMAD.MOV.U32 R7, RZ, RZ, R10 ;  /* 0x000000ffff071224 */ /* 0x000fcc00078e000a */
[----:B------:R-:W2:Y:S02]  /*0270*/  @P1 LDG.E.64 R6, desc[UR4][R6.64] ;  /* 0x0000000406061981 */ /* 0x000ea4000c1e1b00 */
[----:B--2---:R-:W-:-:S05]  /*0280*/  @P1 IADD3 R4, P0, PT, R4, R6, RZ ;  /* 0x0000000604041210 */ /* 0x004fca0007f1e0ff */
[----:B------:R-:W-:Y:S01]  /*0290*/  @P1 IMAD.X R5, R5, 0x1, R7, P0 ;  /* 0x0000000105051824 */ /* 0x000fe200000e0607 */
[----:B------:R-:W-:-:S04]  /*02a0*/  IADD3 R11, P0, PT, R13, R11, RZ ;  /* 0x0000000b0d0b7210 */ /* 0x000fc80007f1e0ff */
[----:B------:R0:W-:Y:S01]  /*02b0*/  @P1 STG.E.64 desc[UR4][R2.64], R4 ;  /* 0x0000000402001986 */ /* 0x0001e2000c101b04 */
[----:B------:R-:W-:Y:S01]  /*02c0*/  IADD3 R8, P1, PT, R0, R11, RZ ;  /* 0x0000000b00087210 */ /* 0x000fe20007f3e0ff */
[----:B------:R-:W-:-:S03]  /*02d0*/  IMAD.X R12, R14, 0x1, R12, P0 ;  /* 0x000000010e0c7824 */ /* 0x000fc600000e060c */
[----:B------:R-:W-:Y:S01]  /*02e0*/  ISETP.GE.U32.AND P0, PT, R8, R15, PT ;  /* 0x0000000f0800720c */ /* 0x000fe20003f06070 */
[----:B------:R-:W-:-:S05]  /*02f0*/  IMAD.X R8, RZ, RZ, R12, P1 ;  /* 0x000000ffff087224 */ /* 0x000fca00008e060c */
[----:B------:R-:W-:Y:S02]  /*0300*/  ISETP.GE.U32.AND.EX P0, PT, R8, RZ, PT, P0 ;  /* 0x000000ff0800720c */ /* 0x000fe40003f06100 */
[----:B------:R-:W-:-:S05]  /*0310*/  IADD3 R9, P1, PT, R9, R16, RZ ;  /* 0x0000001009097210 */ /* 0x000fca0007f3e0ff */
[----:B------:R-:W-:-:S06]  /*0320*/  IMAD.X R10, R10, 0x1, R17, P1 ;  /* 0x000000010a0a7824 */ /* 0x000fcc00008e0611 */
[----:B0-----:R-:W-:Y:S05]  /*0330*/  @!P0 BRA `(.L_x_10) ;  /* 0xfffffffc00b88947 */ /* 0x001fea000383ffff */
.L_x_9:
        /* <DEDUP_REMOVED lines=9> */
.L_x_8:
[----:B------:R-:W-:-:S13]  /*03d0*/  ISETP.NE.AND P0, PT, R0, RZ, PT ;  /* 0x000000ff0000720c */ /* 0x000fda0003f05270 */
[----:B------:R-:W-:Y:S05]  /*03e0*/  @P0 EXIT ;  /* 0x000000000000094d */ /* 0x000fea0003800000 */
[----:B------:R-:W0:Y:S02]  /*03f0*/  LDC.64 R2, c[0x0][0x380] ;  /* 0x0000e000ff027b82 */ /* 0x000e240000000a00 */
[----:B0-----:R-:W2:Y:S06]  /*0400*/  LDG.E.64 R2, desc[UR4][R2.64] ;  /* 0x0000000402027981 */ /* 0x001eac000c1e1b00 */
[----:B------:R-:W2:Y:S02]  /*0410*/  LDC.64 R4, c[0x0][0x388] ;  /* 0x0000e200ff047b82 */ /* 0x000ea40000000a00 */
[----:B--2---:R-:W-:Y:S01]  /*0420*/  STG.E.64 desc[UR4][R4.64], R2 ;  /* 0x0000000204007986 */ /* 0x004fe2000c101b04 */
[----:B------:R-:W-:Y:S05]  /*0430*/  EXIT ;  /* 0x000000000000794d */ /* 0x000fea0003800000 */
.L_x_12:
        /* <DEDUP_REMOVED lines=12> */
.L_x_14:


//--------------------- .nv.shared._Z16aggregate_sharedImEvPT_S1_m --------------------------
	.section	.nv.shared._Z16aggregate_sharedImEvPT_S1_m,"aw",@nobits
	.sectionflags	@""
	.align	16
	.zero		1024


//--------------------- .nv.shared.reserved.0     --------------------------
	.section	.nv.shared.reserved.0,"aw",@nobits
	.weak		__nv_reservedSMEM_offset_0_alias
	.size		__nv_reservedSMEM_offset_0_alias, 0, 64
	.other		__nv_reservedSMEM_offset_0_alias,@"STO_CUDA_RESERVED_SHARED STV_DEFAULT"
__nv_reservedSMEM_offset_0_alias:
	.zero		0
	.zero		64


//--------------------- .nv.shared._Z9aggregateImEvPT_S1_m --------------------------
	.section	.nv.shared._Z9aggregateImEvPT_S1_m,"aw",@nobits
	.sectionflags	@""
	.align	16
	.zero		1024


//--------------------- .nv.constant0._Z16aggregate_sharedImEvPT_S1_m --------------------------
	.section	.nv.constant0._Z16aggregate_sharedImEvPT_S1_m,"a",@progbits
	.sectionflags	@""
	.align	4
.nv.constant0._Z16aggregate_sharedImEvPT_S1_m:
	.zero		920


//--------------------- .nv.constant0._Z9aggregateImEvPT_S1_m --------------------------
	.section	.nv.constant0._Z9aggregateImEvPT_S1_m,"a",@progbits
	.sectionflags	@""
	.align	4
.nv.constant0._Z9aggregateImEvPT_S1_m:
	.zero		920


//--------------------- SYMBOLS --------------------------

	.type		.nv.reservedSmem.offset0,@object
	.size		.nv.reservedSmem.offset0,0x4
	.type		.nv.reservedSmem.cap,@object
	.size		.nv.reservedSmem.cap,0x4
